//
// Generated by NVIDIA NVVM Compiler
//
// Compiler Build ID: CL-36424714
// Cuda compilation tools, release 13.0, V13.0.88
// Based on NVVM 20.0.0
//

.version 9.0
.target sm_100
.address_size 64

	// .globl	_Z17leaky_relu_kernelPKfPfi

.visible .entry _Z17leaky_relu_kernelPKfPfi(
	.param .u64 .ptr .align 1 _Z17leaky_relu_kernelPKfPfi_param_0,
	.param .u64 .ptr .align 1 _Z17leaky_relu_kernelPKfPfi_param_1,
	.param .u32 _Z17leaky_relu_kernelPKfPfi_param_2
)
{
	.reg .pred 	%p<3>;
	.reg .b32 	%r<6>;
	.reg .b32 	%f<4>;
	.reg .b64 	%rd<8>;

	ld.param.u64 	%rd1, [_Z17leaky_relu_kernelPKfPfi_param_0];
	ld.param.u64 	%rd2, [_Z17leaky_relu_kernelPKfPfi_param_1];
	ld.param.u32 	%r2, [_Z17leaky_relu_kernelPKfPfi_param_2];
	mov.u32 	%r3, %ctaid.x;
	mov.u32 	%r4, %ntid.x;
	mov.u32 	%r5, %tid.x;
	mad.lo.s32 	%r1, %r3, %r4, %r5;
	setp.ge.u32 	%p1, %r1, %r2;
	@%p1 bra 	$L__BB0_2;
	cvta.to.global.u64 	%rd3, %rd2;
	cvta.to.global.u64 	%rd4, %rd1;
	mul.wide.u32 	%rd5, %r1, 4;
	add.s64 	%rd6, %rd4, %rd5;
	ld.global.f32 	%f1, [%rd6];
	setp.lt.f32 	%p2, %f1, 0f00000000;
	mul.f32 	%f2, %f1, 0f3C23D70A;
	selp.f32 	%f3, %f2, %f1, %p2;
	add.s64 	%rd7, %rd3, %rd5;
	st.global.f32 	[%rd7], %f3;
$L__BB0_2:
	ret;

}
	// .globl	_Z24leaky_relu_kernel_float4PK6float4PS_i
.visible .entry _Z24leaky_relu_kernel_float4PK6float4PS_i(
	.param .u64 .ptr .align 1 _Z24leaky_relu_kernel_float4PK6float4PS_i_param_0,
	.param .u64 .ptr .align 1 _Z24leaky_relu_kernel_float4PK6float4PS_i_param_1,
	.param .u32 _Z24leaky_relu_kernel_float4PK6float4PS_i_param_2
)
{
	.reg .pred 	%p<21>;
	.reg .b32 	%r<11>;
	.reg .b32 	%f<49>;
	.reg .b64 	%rd<17>;

	ld.param.u64 	%rd3, [_Z24leaky_relu_kernel_float4PK6float4PS_i_param_0];
	ld.param.u64 	%rd4, [_Z24leaky_relu_kernel_float4PK6float4PS_i_param_1];
	ld.param.u32 	%r5, [_Z24leaky_relu_kernel_float4PK6float4PS_i_param_2];
	cvta.to.global.u64 	%rd1, %rd4;
	cvta.to.global.u64 	%rd2, %rd3;
	mov.u32 	%r6, %ctaid.x;
	mov.u32 	%r7, %ntid.x;
	mul.lo.s32 	%r8, %r7, %r6;
	shl.b32 	%r9, %r8, 2;
	mov.u32 	%r10, %tid.x;
	add.s32 	%r1, %r9, %r10;
	setp.ge.u32 	%p1, %r1, %r5;
	@%p1 bra 	$L__BB1_2;
	mul.wide.u32 	%rd5, %r1, 16;
	add.s64 	%rd6, %rd2, %rd5;
	ld.global.v4.f32 	{%f1, %f2, %f3, %f4}, [%rd6];
	setp.lt.f32 	%p2, %f1, 0f00000000;
	mul.f32 	%f5, %f1, 0f3C23D70A;
	selp.f32 	%f6, %f5, %f1, %p2;
	setp.lt.f32 	%p3, %f2, 0f00000000;
	mul.f32 	%f7, %f2, 0f3C23D70A;
	selp.f32 	%f8, %f7, %f2, %p3;
	setp.lt.f32 	%p4, %f3, 0f00000000;
	mul.f32 	%f9, %f3, 0f3C23D70A;
	selp.f32 	%f10, %f9, %f3, %p4;
	setp.lt.f32 	%p5, %f4, 0f00000000;
	mul.f32 	%f11, %f4, 0f3C23D70A;
	selp.f32 	%f12, %f11, %f4, %p5;
	add.s64 	%rd7, %rd1, %rd5;
	st.global.v4.f32 	[%rd7], {%f6, %f8, %f10, %f12};
$L__BB1_2:
	add.s32 	%r2, %r1, 256;
	setp.ge.u32 	%p6, %r2, %r5;
	@%p6 bra 	$L__BB1_4;
	mul.wide.u32 	%rd8, %r2, 16;
	add.s64 	%rd9, %rd2, %rd8;
	ld.global.v4.f32 	{%f13, %f14, %f15, %f16}, [%rd9];
	setp.lt.f32 	%p7, %f13, 0f00000000;
	mul.f32 	%f17, %f13, 0f3C23D70A;
	selp.f32 	%f18, %f17, %f13, %p7;
	setp.lt.f32 	%p8, %f14, 0f00000000;
	mul.f32 	%f19, %f14, 0f3C23D70A;
	selp.f32 	%f20, %f19, %f14, %p8;
	setp.lt.f32 	%p9, %f15, 0f00000000;
	mul.f32 	%f21, %f15, 0f3C23D70A;
	selp.f32 	%f22, %f21, %f15, %p9;
	setp.lt.f32 	%p10, %f16, 0f00000000;
	mul.f32 	%f23, %f16, 0f3C23D70A;
	selp.f32 	%f24, %f23, %f16, %p10;
	add.s64 	%rd10, %rd1, %rd8;
	st.global.v4.f32 	[%rd10], {%f18, %f20, %f22, %f24};
$L__BB1_4:
	add.s32 	%r3, %r1, 512;
	setp.ge.u32 	%p11, %r3, %r5;
	@%p11 bra 	$L__BB1_6;
	mul.wide.u32 	%rd11, %r3, 16;
	add.s64 	%rd12, %rd2, %rd11;
	ld.global.v4.f32 	{%f25, %f26, %f27, %f28}, [%rd12];
	setp.lt.f32 	%p12, %f25, 0f00000000;
	mul.f32 	%f29, %f25, 0f3C23D70A;
	selp.f32 	%f30, %f29, %f25, %p12;
	setp.lt.f32 	%p13, %f26, 0f00000000;
	mul.f32 	%f31, %f26, 0f3C23D70A;
	selp.f32 	%f32, %f31, %f26, %p13;
	setp.lt.f32 	%p14, %f27, 0f00000000;
	mul.f32 	%f33, %f27, 0f3C23D70A;
	selp.f32 	%f34, %f33, %f27, %p14;
	setp.lt.f32 	%p15, %f28, 0f00000000;
	mul.f32 	%f35, %f28, 0f3C23D70A;
	selp.f32 	%f36, %f35, %f28, %p15;
	add.s64 	%rd13, %rd1, %rd11;
	st.global.v4.f32 	[%rd13], {%f30, %f32, %f34, %f36};
$L__BB1_6:
	add.s32 	%r4, %r1, 768;
	setp.ge.u32 	%p16, %r4, %r5;
	@%p16 bra 	$L__BB1_8;
	mul.wide.u32 	%rd14, %r4, 16;
	add.s64 	%rd15, %rd2, %rd14;
	ld.global.v4.f32 	{%f37, %f38, %f39, %f40}, [%rd15];
	setp.lt.f32 	%p17, %f37, 0f00000000;
	mul.f32 	%f41, %f37, 0f3C23D70A;
	selp.f32 	%f42, %f41, %f37, %p17;
	setp.lt.f32 	%p18, %f38, 0f00000000;
	mul.f32 	%f43, %f38, 0f3C23D70A;
	selp.f32 	%f44, %f43, %f38, %p18;
	setp.lt.f32 	%p19, %f39, 0f00000000;
	mul.f32 	%f45, %f39, 0f3C23D70A;
	selp.f32 	%f46, %f45, %f39, %p19;
	setp.lt.f32 	%p20, %f40, 0f00000000;
	mul.f32 	%f47, %f40, 0f3C23D70A;
	selp.f32 	%f48, %f47, %f40, %p20;
	add.s64 	%rd16, %rd1, %rd14;
	st.global.v4.f32 	[%rd16], {%f42, %f44, %f46, %f48};
$L__BB1_8:
	ret;

}


// ===== COMPILED SASS (sm_100) =====

	.target	sm_100

	.elftype	@"ET_EXEC"


//--------------------- .note.nv.tkinfo           --------------------------
	.section	.note.nv.tkinfo,"",@"SHT_NOTE"
	.sectionflags	@"SHF_NOTE_NV_TKINFO"
	.tkinfo
        /*0018*/ 	.word	0x00000002
        /*0030*/ 	.string	""
        /*0030*/ 	.string	"ptxas"
        /*0030*/ 	.string	"Cuda compilation tools, release 13.0, V13.0.88"
        /*0030*/ 	.string	"Build cuda_13.0.r13.0/compiler.36424714_0"
        /*0030*/ 	.string	"-arch sm_100 -m 64 "



//--------------------- .note.nv.cuinfo           --------------------------
	.section	.note.nv.cuinfo,"",@"SHT_NOTE"
	.sectionflags	@"SHF_NOTE_NV_CUINFO"
        /*0018*/ 	.short	0x0002
        /*001a*/ 	.short	0x0064
        /*001c*/ 	.short	0x0082
	.zero		2


//--------------------- .nv.info                  --------------------------
	.section	.nv.info,"",@"SHT_CUDA_INFO"
	.align	4


	//----- nvinfo : EIATTR_REGCOUNT
	.align		4
        /*0000*/ 	.byte	0x04, 0x2f
        /*0002*/ 	.short	(.L_1 - .L_0)
	.align		4
.L_0:
        /*0004*/ 	.word	index@(_Z17leaky_relu_kernelPKfPfi)
        /*0008*/ 	.word	0x0000000c


	//----- nvinfo : EIATTR_FRAME_SIZE
	.align		4
.L_1:
        /*000c*/ 	.byte	0x04, 0x11
        /*000e*/ 	.short	(.L_3 - .L_2)
	.align		4
.L_2:
        /*0010*/ 	.word	index@(_Z17leaky_relu_kernelPKfPfi)
        /*0014*/ 	.word	0x00000000


	//----- nvinfo : EIATTR_REGCOUNT
	.align		4
.L_3:
        /*0018*/ 	.byte	0x04, 0x2f
        /*001a*/ 	.short	(.L_5 - .L_4)
	.align		4
.L_4:
        /*001c*/ 	.word	index@(_Z24leaky_relu_kernel_float4PK6float4PS_i)
        /*0020*/ 	.word	0x00000014


	//----- nvinfo : EIATTR_FRAME_SIZE
	.align		4
.L_5:
        /*0024*/ 	.byte	0x04, 0x11
        /*0026*/ 	.short	(.L_7 - .L_6)
	.align		4
.L_6:
        /*0028*/ 	.word	index@(_Z24leaky_relu_kernel_float4PK6float4PS_i)
        /*002c*/ 	.word	0x00000000


	//----- nvinfo : EIATTR_MIN_STACK_SIZE
	.align		4
.L_7:
        /*0030*/ 	.byte	0x04, 0x12
        /*0032*/ 	.short	(.L_9 - .L_8)
	.align		4
.L_8:
        /*0034*/ 	.word	index@(_Z24leaky_relu_kernel_float4PK6float4PS_i)
        /*0038*/ 	.word	0x00000000


	//----- nvinfo : EIATTR_MIN_STACK_SIZE
	.align		4
.L_9:
        /*003c*/ 	.byte	0x04, 0x12
        /*003e*/ 	.short	(.L_11 - .L_10)
	.align		4
.L_10:
        /*0040*/ 	.word	index@(_Z17leaky_relu_kernelPKfPfi)
        /*0044*/ 	.word	0x00000000
.L_11:


//--------------------- .nv.compat                --------------------------
	.section	.nv.compat,"",@"SHT_CUDA_COMPAT_INFO"
	.align	4
        /*0000*/ 	.byte	0x02, 0x09, 0x00, 0x00, 0x02, 0x02, 0x01, 0x00, 0x02, 0x05, 0x05, 0x00, 0x03, 0x07, 0x01, 0x01
        /*0010*/ 	.byte	0x02, 0x03, 0x00, 0x00, 0x02, 0x06, 0x01, 0x00, 0x04, 0x0b, 0x08, 0x00, 0x09, 0x00, 0x00, 0x00
        /*0020*/ 	.byte	0x00, 0x00, 0x00, 0x00


//--------------------- .nv.info._Z24leaky_relu_kernel_float4PK6float4PS_i --------------------------
	.section	.nv.info._Z24leaky_relu_kernel_float4PK6float4PS_i,"",@"SHT_CUDA_INFO"
	.sectionflags	@""
	.align	4


	//----- nvinfo : EIATTR_CUDA_API_VERSION
	.align		4
        /*0000*/ 	.byte	0x04, 0x37
        /*0002*/ 	.short	(.L_13 - .L_12)
.L_12:
        /*0004*/ 	.word	0x00000082


	//----- nvinfo : EIATTR_KPARAM_INFO
	.align		4
.L_13:
        /*0008*/ 	.byte	0x04, 0x17
        /*000a*/ 	.short	(.L_15 - .L_14)
.L_14:
        /*000c*/ 	.word	0x00000000
        /*0010*/ 	.short	0x0002
        /*0012*/ 	.short	0x0010
        /*0014*/ 	.byte	0x00, 0xf0, 0x11, 0x00


	//----- nvinfo : EIATTR_KPARAM_INFO
	.align		4
.L_15:
        /*0018*/ 	.byte	0x04, 0x17
        /*001a*/ 	.short	(.L_17 - .L_16)
.L_16:
        /*001c*/ 	.word	0x00000000
        /*0020*/ 	.short	0x0001
        /*0022*/ 	.short	0x0008
        /*0024*/ 	.byte	0x00, 0xf5, 0x21, 0x00


	//----- nvinfo : EIATTR_KPARAM_INFO
	.align		4
.L_17:
        /*0028*/ 	.byte	0x04, 0x17
        /*002a*/ 	.short	(.L_19 - .L_18)
.L_18:
        /*002c*/ 	.word	0x00000000
        /*0030*/ 	.short	0x0000
        /*0032*/ 	.short	0x0000
        /*0034*/ 	.byte	0x00, 0xf5, 0x21, 0x00


	//----- nvinfo : EIATTR_SPARSE_MMA_MASK
	.align		4
.L_19:
        /*0038*/ 	.byte	0x03, 0x50
        /*003a*/ 	.short	0x0000


	//----- nvinfo : EIATTR_MAXREG_COUNT
	.align		4
        /*003c*/ 	.byte	0x03, 0x1b
        /*003e*/ 	.short	0x00ff


	//----- nvinfo : EIATTR_MERCURY_ISA_VERSION
	.align		4
        /*0040*/ 	.byte	0x03, 0x5f
        /*0042*/ 	.short	0x0101


	//----- nvinfo : EIATTR_VRC_CTA_INIT_COUNT
	.align		4
        /*0044*/ 	.byte	0x02, 0x4a
	.zero		1
	.zero		1


	//----- nvinfo : EIATTR_EXIT_INSTR_OFFSETS
	.align		4
        /*0048*/ 	.byte	0x04, 0x1c
        /*004a*/ 	.short	(.L_21 - .L_20)


	//   ....[0]....
.L_20:
        /*004c*/ 	.word	0x000004c0


	//   ....[1]....
        /*0050*/ 	.word	0x000005b0


	//----- nvinfo : EIATTR_CRS_STACK_SIZE
	.align		4
.L_21:
        /*0054*/ 	.byte	0x04, 0x1e
        /*0056*/ 	.short	(.L_23 - .L_22)
.L_22:
        /*0058*/ 	.word	0x00000000


	//----- nvinfo : EIATTR_CBANK_PARAM_SIZE
	.align		4
.L_23:
        /*005c*/ 	.byte	0x03, 0x19
        /*005e*/ 	.short	0x0014


	//----- nvinfo : EIATTR_PARAM_CBANK
	.align		4
        /*0060*/ 	.byte	0x04, 0x0a
        /*0062*/ 	.short	(.L_25 - .L_24)
	.align		4
.L_24:
        /*0064*/ 	.word	index@(.nv.constant0._Z24leaky_relu_kernel_float4PK6float4PS_i)
        /*0068*/ 	.short	0x0380
        /*006a*/ 	.short	0x0014


	//----- nvinfo : EIATTR_SW_WAR
	.align		4
.L_25:
        /*006c*/ 	.byte	0x04, 0x36
        /*006e*/ 	.short	(.L_27 - .L_26)
.L_26:
        /*0070*/ 	.word	0x00000008
.L_27:


//--------------------- .nv.info._Z17leaky_relu_kernelPKfPfi --------------------------
	.section	.nv.info._Z17leaky_relu_kernelPKfPfi,"",@"SHT_CUDA_INFO"
	.sectionflags	@""
	.align	4


	//----- nvinfo : EIATTR_CUDA_API_VERSION
	.align		4
        /*0000*/ 	.byte	0x04, 0x37
        /*0002*/ 	.short	(.L_29 - .L_28)
.L_28:
        /*0004*/ 	.word	0x00000082


	//----- nvinfo : EIATTR_KPARAM_INFO
	.align		4
.L_29:
        /*0008*/ 	.byte	0x04, 0x17
        /*000a*/ 	.short	(.L_31 - .L_30)
.L_30:
        /*000c*/ 	.word	0x00000000
        /*0010*/ 	.short	0x0002
        /*0012*/ 	.short	0x0010
        /*0014*/ 	.byte	0x00, 0xf0, 0x11, 0x00


	//----- nvinfo : EIATTR_KPARAM_INFO
	.align		4
.L_31:
        /*0018*/ 	.byte	0x04, 0x17
        /*001a*/ 	.short	(.L_33 - .L_32)
.L_32:
        /*001c*/ 	.word	0x00000000
        /*0020*/ 	.short	0x0001
        /*0022*/ 	.short	0x0008
        /*0024*/ 	.byte	0x00, 0xf5, 0x21, 0x00


	//----- nvinfo : EIATTR_KPARAM_INFO
	.align		4
.L_33:
        /*0028*/ 	.byte	0x04, 0x17
        /*002a*/ 	.short	(.L_35 - .L_34)
.L_34:
        /*002c*/ 	.word	0x00000000
        /*0030*/ 	.short	0x0000
        /*0032*/ 	.short	0x0000
        /*0034*/ 	.byte	0x00, 0xf5, 0x21, 0x00


	//----- nvinfo : EIATTR_SPARSE_MMA_MASK
	.align		4
.L_35:
        /*0038*/ 	.byte	0x03, 0x50
        /*003a*/ 	.short	0x0000


	//----- nvinfo : EIATTR_MAXREG_COUNT
	.align		4
        /*003c*/ 	.byte	0x03, 0x1b
        /*003e*/ 	.short	0x00ff


	//----- nvinfo : EIATTR_MERCURY_ISA_VERSION
	.align		4
        /*0040*/ 	.byte	0x03, 0x5f
        /*0042*/ 	.short	0x0101


	//----- nvinfo : EIATTR_VRC_CTA_INIT_COUNT
	.align		4
        /*0044*/ 	.byte	0x02, 0x4a
	.zero		1
	.zero		1


	//----- nvinfo : EIATTR_EXIT_INSTR_OFFSETS
	.align		4
        /*0048*/ 	.byte	0x04, 0x1c
        /*004a*/ 	.short	(.L_37 - .L_36)


	//   ....[0]....
.L_36:
        /*004c*/ 	.word	0x00000070


	//   ....[1]....
        /*0050*/ 	.word	0x00000110


	//----- nvinfo : EIATTR_CBANK_PARAM_SIZE
	.align		4
.L_37:
        /*0054*/ 	.byte	0x03, 0x19
        /*0056*/ 	.short	0x0014


	//----- nvinfo : EIATTR_PARAM_CBANK
	.align		4
        /*0058*/ 	.byte	0x04, 0x0a
        /*005a*/ 	.short	(.L_39 - .L_38)
	.align		4
.L_38:
        /*005c*/ 	.word	index@(.nv.constant0._Z17leaky_relu_kernelPKfPfi)
        /*0060*/ 	.short	0x0380
        /*0062*/ 	.short	0x0014


	//----- nvinfo : EIATTR_SW_WAR
	.align		4
.L_39:
        /*0064*/ 	.byte	0x04, 0x36
        /*0066*/ 	.short	(.L_41 - .L_40)
.L_40:
        /*0068*/ 	.word	0x00000008
.L_41:


//--------------------- .nv.callgraph             --------------------------
	.section	.nv.callgraph,"",@"SHT_CUDA_CALLGRAPH"
	.align	4
	.sectionentsize	8
	.align		4
        /*0000*/ 	.word	0x00000000
	.align		4
        /*0004*/ 	.word	0xffffffff
	.align		4
        /*0008*/ 	.word	0x00000000
	.align		4
        /*000c*/ 	.word	0xfffffffe
	.align		4
        /*0010*/ 	.word	0x00000000
	.align		4
        /*0014*/ 	.word	0xfffffffd
	.align		4
        /*0018*/ 	.word	0x00000000
	.align		4
        /*001c*/ 	.word	0xfffffffc


//--------------------- .text._Z24leaky_relu_kernel_float4PK6float4PS_i --------------------------
	.section	.text._Z24leaky_relu_kernel_float4PK6float4PS_i,"ax",@progbits
	.align	128
        .global         _Z24leaky_relu_kernel_float4PK6float4PS_i
        .type           _Z24leaky_relu_kernel_float4PK6float4PS_i,@function
        .size           _Z24leaky_relu_kernel_float4PK6float4PS_i,(.L_x_4 - _Z24leaky_relu_kernel_float4PK6float4PS_i)
        .other          _Z24leaky_relu_kernel_float4PK6float4PS_i,@"STO_CUDA_ENTRY STV_DEFAULT"
_Z24leaky_relu_kernel_float4PK6float4PS_i:
.text._Z24leaky_relu_kernel_float4PK6float4PS_i:
[----:B------:R-:W-:Y:S01]  /*0000*/  LDC R1, c[0x0][0x37c] ;  /* 0x0000df00ff017b82 */ /* 0x000fe20000000800 */
[----:B------:R-:W0:Y:S07]  /*0010*/  S2R R15, SR_TID.X ;  /* 0x00000000000f7919 */ /* 0x000e2e0000002100 */
[----:B------:R-:W1:Y:S01]  /*0020*/  S2UR UR4, SR_CTAID.X ;  /* 0x00000000000479c3 */ /* 0x000e620000002500 */
[----:B------:R-:W2:Y:S07]  /*0030*/  LDCU UR6, c[0x0][0x390] ;  /* 0x00007200ff0677ac */ /* 0x000eae0008000800 */
[----:B------:R-:W1:Y:S08]  /*0040*/  LDC R0, c[0x0][0x360] ;  /* 0x0000d800ff007b82 */ /* 0x000e700000000800 */
[----:B------:R-:W3:Y:S01]  /*0050*/  LDC.64 R4, c[0x0][0x380] ;  /* 0x0000e000ff047b82 */ /* 0x000ee20000000a00 */
[----:B------:R-:W-:-:S07]  /*0060*/  PLOP3.LUT P2, PT, PT, PT, PT, 0x80, 0x8 ;  /* 0x000000000008781c */ /* 0x000fce0003f4f070 */
[----:B------:R-:W4:Y:S01]  /*0070*/  LDC.64 R2, c[0x0][0x388] ;  /* 0x0000e200ff027b82 */ /* 0x000f220000000a00 */
[----:B-1----:R-:W-:Y:S01]  /*0080*/  IMAD R0, R0, UR4, RZ ;  /* 0x0000000400007c24 */ /* 0x002fe2000f8e02ff */
[----:B------:R-:W1:Y:S06]  /*0090*/  LDCU.64 UR4, c[0x0][0x358] ;  /* 0x00006b00ff0477ac */ /* 0x000e6c0008000a00 */
[----:B------:R-:W5:Y:S01]  /*00a0*/  LDC.64 R8, c[0x0][0x380] ;  /* 0x0000e000ff087b82 */ /* 0x000f620000000a00 */
[----:B0-----:R-:W-:-:S05]  /*00b0*/  IMAD R15, R0, 0x4, R15 ;  /* 0x00000004000f7824 */ /* 0x001fca00078e020f */
[C---:B--2---:R-:W-:Y:S02]  /*00c0*/  ISETP.GE.U32.AND P5, PT, R15.reuse, UR6, PT ;  /* 0x000000060f007c0c */ /* 0x044fe4000bfa6070 */
[----:B------:R-:W0:Y:S11]  /*00d0*/  LDC.64 R12, c[0x0][0x388] ;  /* 0x0000e200ff0c7b82 */ /* 0x000e360000000a00 */
[----:B---3--:R-:W-:-:S06]  /*00e0*/  @!P5 IMAD.WIDE.U32 R4, R15, 0x10, R4 ;  /* 0x000000100f04d825 */ /* 0x008fcc00078e0004 */
[----:B-1----:R-:W2:Y:S01]  /*00f0*/  @!P5 LDG.E.128 R4, desc[UR4][R4.64] ;  /* 0x000000040404d981 */ /* 0x002ea2000c1e1d00 */
[C---:B------:R-:W-:Y:S01]  /*0100*/  VIADD R17, R15.reuse, 0x100 ;  /* 0x000001000f117836 */ /* 0x040fe20000000000 */
[----:B------:R-:W-:Y:S01]  /*0110*/  PLOP3.LUT P1, PT, PT, PT, PT, 0x80, 0x8 ;  /* 0x000000000008781c */ /* 0x000fe20003f2f070 */
[----:B----4-:R-:W-:Y:S01]  /*0120*/  @!P5 IMAD.WIDE.U32 R2, R15, 0x10, R2 ;  /* 0x000000100f02d825 */ /* 0x010fe200078e0002 */
[----:B------:R-:W-:Y:S02]  /*0130*/  PLOP3.LUT P0, PT, PT, PT, PT, 0x80, 0x8 ;  /* 0x000000000008781c */ /* 0x000fe40003f0f070 */
[----:B--2---:R-:W-:Y:S02]  /*0140*/  @!P5 FSETP.GEU.AND P6, PT, R4, RZ, PT ;  /* 0x000000ff0400d20b */ /* 0x004fe40003fce000 */
[----:B------:R-:W-:Y:S02]  /*0150*/  @!P5 FSETP.GEU.AND P3, PT, R5, RZ, PT ;  /* 0x000000ff0500d20b */ /* 0x000fe40003f6e000 */
[----:B------:R-:W-:-:S02]  /*0160*/  @!P5 FSETP.GEU.AND P4, PT, R6, RZ, PT ;  /* 0x000000ff0600d20b */ /* 0x000fc40003f8e000 */
[----:B------:R-:W-:Y:S02]  /*0170*/  @!P5 PLOP3.LUT P2, PT, P6, PT, PT, 0x80, 0x8 ;  /* 0x000000000008d81c */ /* 0x000fe4000374f070 */
[----:B------:R-:W-:Y:S02]  /*0180*/  @!P5 FSETP.GEU.AND P6, PT, R7, RZ, PT ;  /* 0x000000ff0700d20b */ /* 0x000fe40003fce000 */
[----:B------:R-:W-:Y:S02]  /*0190*/  @!P5 PLOP3.LUT P1, PT, P3, PT, PT, 0x80, 0x8 ;  /* 0x000000000008d81c */ /* 0x000fe40001f2f070 */
[----:B------:R-:W-:Y:S02]  /*01a0*/  PLOP3.LUT P3, PT, PT, PT, PT, 0x80, 0x8 ;  /* 0x000000000008781c */ /* 0x000fe40003f6f070 */
[----:B------:R-:W-:Y:S02]  /*01b0*/  @!P5 PLOP3.LUT P0, PT, P4, PT, PT, 0x80, 0x8 ;  /* 0x000000000008d81c */ /* 0x000fe4000270f070 */
[----:B------:R-:W-:-:S02]  /*01c0*/  @!P5 PLOP3.LUT P3, PT, P6, PT, PT, 0x80, 0x8 ;  /* 0x000000000008d81c */ /* 0x000fc4000376f070 */
[----:B------:R-:W-:Y:S01]  /*01d0*/  ISETP.GE.U32.AND P4, PT, R17, UR6, PT ;  /* 0x0000000611007c0c */ /* 0x000fe2000bf86070 */
[----:B------:R-:W-:-:S04]  /*01e0*/  @!P2 FMUL R4, R4, 0.0099999997764825820923 ;  /* 0x3c23d70a0404a820 */ /* 0x000fc80000400000 */
[----:B------:R-:W-:-:S04]  /*01f0*/  @!P1 FMUL R5, R5, 0.0099999997764825820923 ;  /* 0x3c23d70a05059820 */ /* 0x000fc80000400000 */
[----:B------:R-:W-:Y:S02]  /*0200*/  @!P0 FMUL R6, R6, 0.0099999997764825820923 ;  /* 0x3c23d70a06068820 */ /* 0x000fe40000400000 */
[----:B------:R-:W-:Y:S02]  /*0210*/  @!P3 FMUL R7, R7, 0.0099999997764825820923 ;  /* 0x3c23d70a0707b820 */ /* 0x000fe40000400000 */
[----:B-----5:R-:W-:-:S03]  /*0220*/  @!P4 IMAD.WIDE.U32 R8, R17, 0x10, R8 ;  /* 0x000000101108c825 */ /* 0x020fc600078e0008 */
[----:B------:R0:W-:Y:S04]  /*0230*/  @!P5 STG.E.128 desc[UR4][R2.64], R4 ;  /* 0x000000040200d986 */ /* 0x0001e8000c101d04 */
[----:B------:R-:W2:Y:S01]  /*0240*/  @!P4 LDG.E.128 R8, desc[UR4][R8.64] ;  /* 0x000000040808c981 */ /* 0x000ea2000c1e1d00 */
[----:B------:R-:W-:Y:S01]  /*0250*/  PLOP3.LUT P0, PT, PT, PT, PT, 0x80, 0x8 ;  /* 0x000000000008781c */ /* 0x000fe20003f0f070 */
[----:B------:R-:W-:Y:S01]  /*0260*/  VIADD R0, R15, 0x300 ;  /* 0x000003000f007836 */ /* 0x000fe20000000000 */
[----:B------:R-:W-:Y:S01]  /*0270*/  PLOP3.LUT P1, PT, PT, PT, PT, 0x80, 0x8 ;  /* 0x000000000008781c */ /* 0x000fe20003f2f070 */
[----:B------:R-:W-:Y:S01]  /*0280*/  BSSY.RECONVERGENT B0, `(.L_x_0) ;  /* 0x0000023000007945 */ /* 0x000fe20003800200 */
[----:B------:R-:W-:Y:S01]  /*0290*/  PLOP3.LUT P2, PT, PT, PT, PT, 0x80, 0x8 ;  /* 0x000000000008781c */ /* 0x000fe20003f4f070 */
[----:B0-----:R-:W-:-:S04]  /*02a0*/  @!P4 IMAD.WIDE.U32 R2, R17, 0x10, R12 ;  /* 0x000000101102c825 */ /* 0x001fc800078e000c */
[----:B------:R-:W-:Y:S01]  /*02b0*/  VIADD R7, R15, 0x200 ;  /* 0x000002000f077836 */ /* 0x000fe20000000000 */
[----:B--2---:R-:W-:Y:S02]  /*02c0*/  @!P4 FSETP.GEU.AND P6, PT, R8, RZ, PT ;  /* 0x000000ff0800c20b */ /* 0x004fe40003fce000 */
[----:B------:R-:W-:Y:S02]  /*02d0*/  @!P4 FSETP.GEU.AND P3, PT, R9, RZ, PT ;  /* 0x000000ff0900c20b */ /* 0x000fe40003f6e000 */
[----:B------:R-:W-:Y:S02]  /*02e0*/  @!P4 PLOP3.LUT P0, PT, P6, PT, PT, 0x80, 0x8 ;  /* 0x000000000008c81c */ /* 0x000fe4000370f070 */
[----:B------:R-:W-:Y:S02]  /*02f0*/  @!P4 FSETP.GEU.AND P5, PT, R10, RZ, PT ;  /* 0x000000ff0a00c20b */ /* 0x000fe40003fae000 */
[----:B------:R-:W-:Y:S02]  /*0300*/  @!P4 FSETP.GEU.AND P6, PT, R11, RZ, PT ;  /* 0x000000ff0b00c20b */ /* 0x000fe40003fce000 */
[----:B------:R-:W-:-:S02]  /*0310*/  @!P4 PLOP3.LUT P1, PT, P3, PT, PT, 0x80, 0x8 ;  /* 0x000000000008c81c */ /* 0x000fc40001f2f070 */
[----:B------:R-:W-:Y:S02]  /*0320*/  PLOP3.LUT P3, PT, PT, PT, PT, 0x80, 0x8 ;  /* 0x000000000008781c */ /* 0x000fe40003f6f070 */
[----:B------:R-:W-:Y:S02]  /*0330*/  @!P4 PLOP3.LUT P2, PT, P5, PT, PT, 0x80, 0x8 ;  /* 0x000000000008c81c */ /* 0x000fe40002f4f070 */
[----:B------:R-:W-:Y:S01]  /*0340*/  @!P4 PLOP3.LUT P3, PT, P6, PT, PT, 0x80, 0x8 ;  /* 0x000000000008c81c */ /* 0x000fe2000376f070 */
[----:B------:R-:W-:Y:S01]  /*0350*/  @!P0 FMUL R8, R8, 0.0099999997764825820923 ;  /* 0x3c23d70a08088820 */ /* 0x000fe20000400000 */
[----:B------:R-:W-:Y:S02]  /*0360*/  ISETP.GE.U32.AND P5, PT, R7, UR6, PT ;  /* 0x0000000607007c0c */ /* 0x000fe4000bfa6070 */
[----:B------:R-:W-:-:S03]  /*0370*/  ISETP.GE.U32.AND P0, PT, R0, UR6, PT ;  /* 0x0000000600007c0c */ /* 0x000fc6000bf06070 */
[----:B------:R-:W-:-:S04]  /*0380*/  @!P1 FMUL R9, R9, 0.0099999997764825820923 ;  /* 0x3c23d70a09099820 */ /* 0x000fc80000400000 */
[----:B------:R-:W-:Y:S02]  /*0390*/  @!P2 FMUL R10, R10, 0.0099999997764825820923 ;  /* 0x3c23d70a0a0aa820 */ /* 0x000fe40000400000 */
[----:B------:R-:W-:-:S05]  /*03a0*/  @!P3 FMUL R11, R11, 0.0099999997764825820923 ;  /* 0x3c23d70a0b0bb820 */ /* 0x000fca0000400000 */
[----:B------:R0:W-:Y:S01]  /*03b0*/  @!P4 STG.E.128 desc[UR4][R2.64], R8 ;  /* 0x000000080200c986 */ /* 0x0001e2000c101d04 */
[----:B------:R-:W-:Y:S05]  /*03c0*/  @P5 BRA `(.L_x_1) ;  /* 0x0000000000385947 */ /* 0x000fea0003800000 */
[----:B0-----:R-:W0:Y:S08]  /*03d0*/  LDC.64 R2, c[0x0][0x380] ;  /* 0x0000e000ff027b82 */ /* 0x001e300000000a00 */
[----:B------:R-:W1:Y:S01]  /*03e0*/  LDC.64 R4, c[0x0][0x388] ;  /* 0x0000e200ff047b82 */ /* 0x000e620000000a00 */
[----:B0-----:R-:W-:-:S05]  /*03f0*/  IMAD.WIDE.U32 R2, R7, 0x10, R2 ;  /* 0x0000001007027825 */ /* 0x001fca00078e0002 */
[----:B------:R-:W2:Y:S01]  /*0400*/  LDG.E.128 R8, desc[UR4][R2.64] ;  /* 0x0000000402087981 */ /* 0x000ea2000c1e1d00 */
[----:B-1----:R-:W-:Y:S01]  /*0410*/  IMAD.WIDE.U32 R4, R7, 0x10, R4 ;  /* 0x0000001007047825 */ /* 0x002fe200078e0004 */
[----:B--2---:R-:W-:Y:S02]  /*0420*/  FSETP.GEU.AND P1, PT, R8, RZ, PT ;  /* 0x000000ff0800720b */ /* 0x004fe40003f2e000 */
[----:B------:R-:W-:Y:S02]  /*0430*/  FSETP.GEU.AND P2, PT, R9, RZ, PT ;  /* 0x000000ff0900720b */ /* 0x000fe40003f4e000 */
[----:B------:R-:W-:Y:S02]  /*0440*/  FSETP.GEU.AND P3, PT, R10, RZ, PT ;  /* 0x000000ff0a00720b */ /* 0x000fe40003f6e000 */
[----:B------:R-:W-:-:S07]  /*0450*/  FSETP.GEU.AND P4, PT, R11, RZ, PT ;  /* 0x000000ff0b00720b */ /* 0x000fce0003f8e000 */
[----:B------:R-:W-:Y:S02]  /*0460*/  @!P1 FMUL R8, R8, 0.0099999997764825820923 ;  /* 0x3c23d70a08089820 */ /* 0x000fe40000400000 */
[----:B------:R-:W-:Y:S02]  /*0470*/  @!P2 FMUL R9, R9, 0.0099999997764825820923 ;  /* 0x3c23d70a0909a820 */ /* 0x000fe40000400000 */
[----:B------:R-:W-:Y:S02]  /*0480*/  @!P3 FMUL R10, R10, 0.0099999997764825820923 ;  /* 0x3c23d70a0a0ab820 */ /* 0x000fe40000400000 */
[----:B------:R-:W-:-:S05]  /*0490*/  @!P4 FMUL R11, R11, 0.0099999997764825820923 ;  /* 0x3c23d70a0b0bc820 */ /* 0x000fca0000400000 */
[----:B------:R1:W-:Y:S02]  /*04a0*/  STG.E.128 desc[UR4][R4.64], R8 ;  /* 0x0000000804007986 */ /* 0x0003e4000c101d04 */
.L_x_1:
[----:B------:R-:W-:Y:S05]  /*04b0*/  BSYNC.RECONVERGENT B0 ;  /* 0x0000000000007941 */ /* 0x000fea0003800200 */
.L_x_0:
[----:B------:R-:W-:Y:S05]  /*04c0*/  @P0 EXIT ;  /* 0x000000000000094d */ /* 0x000fea0003800000 */
[----:B0-----:R-:W0:Y:S08]  /*04d0*/  LDC.64 R2, c[0x0][0x380] ;  /* 0x0000e000ff027b82 */ /* 0x001e300000000a00 */
[----:B-1----:R-:W1:Y:S01]  /*04e0*/  LDC.64 R4, c[0x0][0x388] ;  /* 0x0000e200ff047b82 */ /* 0x002e620000000a00 */
        /* <DEDUP_REMOVED lines=11> */
[----:B------:R-:W-:Y:S01]  /*05a0*/  STG.E.128 desc[UR4][R4.64], R8 ;  /* 0x0000000804007986 */ /* 0x000fe2000c101d04 */
[----:B------:R-:W-:Y:S05]  /*05b0*/  EXIT ;  /* 0x000000000000794d */ /* 0x000fea0003800000 */
.L_x_2:
[----:B------:R-:W-:-:S00]  /*05c0*/  BRA `(.L_x_2) ;  /* 0xfffffffc00fc7947 */ /* 0x000fc0000383ffff */
[----:B------:R-:W-:-:S00]  /*05d0*/  NOP ;  /* 0x0000000000007918 */ /* 0x000fc00000000000 */
        /* <DEDUP_REMOVED lines=10> */
.L_x_4:


//--------------------- .text._Z17leaky_relu_kernelPKfPfi --------------------------
	.section	.text._Z17leaky_relu_kernelPKfPfi,"ax",@progbits
	.align	128
        .global         _Z17leaky_relu_kernelPKfPfi
        .type           _Z17leaky_relu_kernelPKfPfi,@function
        .size           _Z17leaky_relu_kernelPKfPfi,(.L_x_5 - _Z17leaky_relu_kernelPKfPfi)
        .other          _Z17leaky_relu_kernelPKfPfi,@"STO_CUDA_ENTRY STV_DEFAULT"
_Z17leaky_relu_kernelPKfPfi:
.text._Z17leaky_relu_kernelPKfPfi:
[----:B------:R-:W-:Y:S01]  /*0000*/  LDC R1, c[0x0][0x37c] ;  /* 0x0000df00ff017b82 */ /* 0x000fe20000000800 */
[----:B------:R-:W0:Y:S07]  /*0010*/  S2R R0, SR_TID.X ;  /* 0x0000000000007919 */ /* 0x000e2e0000002100 */
[----:B------:R-:W0:Y:S01]  /*0020*/  S2UR UR4, SR_CTAID.X ;  /* 0x00000000000479c3 */ /* 0x000e220000002500 */
[----:B------:R-:W1:Y:S07]  /*0030*/  LDCU UR5, c[0x0][0x390] ;  /* 0x00007200ff0577ac */ /* 0x000e6e0008000800 */
[----:B------:R-:W0:Y:S02]  /*0040*/  LDC R7, c[0x0][0x360] ;  /* 0x0000d800ff077b82 */ /* 0x000e240000000800 */
[----:B0-----:R-:W-:-:S05]  /*0050*/  IMAD R7, R7, UR4, R0 ;  /* 0x0000000407077c24 */ /* 0x001fca000f8e0200 */
[----:B-1----:R-:W-:-:S13]  /*0060*/  ISETP.GE.U32.AND P0, PT, R7, UR5, PT ;  /* 0x0000000507007c0c */ /* 0x002fda000bf06070 */
[----:B------:R-:W-:Y:S05]  /*0070*/  @P0 EXIT ;  /* 0x000000000000094d */ /* 0x000fea0003800000 */
[----:B------:R-:W0:Y:S01]  /*0080*/  LDC.64 R2, c[0x0][0x380] ;  /* 0x0000e000ff027b82 */ /* 0x000e220000000a00 */
[----:B------:R-:W1:Y:S07]  /*0090*/  LDCU.64 UR4, c[0x0][0x358] ;  /* 0x00006b00ff0477ac */ /* 0x000e6e0008000a00 */
[----:B------:R-:W2:Y:S01]  /*00a0*/  LDC.64 R4, c[0x0][0x388] ;  /* 0x0000e200ff047b82 */ /* 0x000ea20000000a00 */
[----:B0-----:R-:W-:-:S05]  /*00b0*/  IMAD.WIDE.U32 R2, R7, 0x4, R2 ;  /* 0x0000000407027825 */ /* 0x001fca00078e0002 */
[----:B-1----:R-:W3:Y:S01]  /*00c0*/  LDG.E R9, desc[UR4][R2.64] ;  /* 0x0000000402097981 */ /* 0x002ee2000c1e1900 */
[----:B--2---:R-:W-:Y:S01]  /*00d0*/  IMAD.WIDE.U32 R4, R7, 0x4, R4 ;  /* 0x0000000407047825 */ /* 0x004fe200078e0004 */
[----:B---3--:R-:W-:-:S13]  /*00e0*/  FSETP.GEU.AND P0, PT, R9, RZ, PT ;  /* 0x000000ff0900720b */ /* 0x008fda0003f0e000 */
[----:B------:R-:W-:-:S05]  /*00f0*/  @!P0 FMUL R9, R9, 0.0099999997764825820923 ;  /* 0x3c23d70a09098820 */ /* 0x000fca0000400000 */
[----:B------:R-:W-:Y:S01]  /*0100*/  STG.E desc[UR4][R4.64], R9 ;  /* 0x0000000904007986 */ /* 0x000fe2000c101904 */
[----:B------:R-:W-:Y:S05]  /*0110*/  EXIT ;  /* 0x000000000000794d */ /* 0x000fea0003800000 */
.L_x_3:
        /* <DEDUP_REMOVED lines=14> */
.L_x_5:


//--------------------- .nv.shared.reserved.0     --------------------------
	.section	.nv.shared.reserved.0,"aw",@nobits
	.weak		__nv_reservedSMEM_offset_0_alias
	.size		__nv_reservedSMEM_offset_0_alias, 0, 64
	.other		__nv_reservedSMEM_offset_0_alias,@"STO_CUDA_RESERVED_SHARED STV_DEFAULT"
__nv_reservedSMEM_offset_0_alias:
	.zero		0
	.zero		64


//--------------------- .nv.constant0._Z24leaky_relu_kernel_float4PK6float4PS_i --------------------------
	.section	.nv.constant0._Z24leaky_relu_kernel_float4PK6float4PS_i,"a",@progbits
	.sectionflags	@""
	.align	4
.nv.constant0._Z24leaky_relu_kernel_float4PK6float4PS_i:
	.zero		916


//--------------------- .nv.constant0._Z17leaky_relu_kernelPKfPfi --------------------------
	.section	.nv.constant0._Z17leaky_relu_kernelPKfPfi,"a",@progbits
	.sectionflags	@""
	.align	4
.nv.constant0._Z17leaky_relu_kernelPKfPfi:
	.zero		916


//--------------------- SYMBOLS --------------------------

	.type		.nv.reservedSmem.offset0,@object
	.size		.nv.reservedSmem.offset0,0x4
